//
// Generated by NVIDIA NVVM Compiler
//
// Compiler Build ID: CL-36424714
// Cuda compilation tools, release 13.0, V13.0.88
// Based on NVVM 20.0.0
//

.version 9.0
.target sm_100
.address_size 64

	// .globl	_Z5bcasti
.extern .func  (.param .b32 func_retval0) vprintf
(
	.param .b64 vprintf_param_0,
	.param .b64 vprintf_param_1
)
;
.global .align 1 .b8 $str[28] = {116, 104, 114, 101, 97, 100, 105, 100, 120, 40, 37, 100, 41, 32, 45, 45, 32, 118, 97, 108, 117, 101, 40, 37, 100, 41, 10};
.global .align 1 .b8 $str$1[18] = {116, 104, 114, 101, 97, 100, 32, 37, 100, 32, 102, 97, 105, 108, 101, 100, 10};

.visible .entry _Z5bcasti(
	.param .u32 _Z5bcasti_param_0
)
{
	.local .align 8 .b8 	__local_depot0[8];
	.reg .b64 	%SP;
	.reg .b64 	%SPL;
	.reg .pred 	%p<4>;
	.reg .b32 	%r<14>;
	.reg .b64 	%rd<11>;

	mov.u64 	%SPL, __local_depot0;
	cvta.local.u64 	%SP, %SPL;
	ld.param.u32 	%r5, [_Z5bcasti_param_0];
	add.u64 	%rd2, %SP, 0;
	add.u64 	%rd1, %SPL, 0;
	mov.u32 	%r1, %tid.x;
	and.b32  	%r6, %r1, 31;
	setp.eq.s32 	%p1, %r6, 0;
	selp.b32 	%r7, %r5, 0, %p1;
	st.local.v2.u32 	[%rd1], {%r1, %r7};
	mov.u64 	%rd3, $str;
	cvta.global.u64 	%rd4, %rd3;
	{ // callseq 0, 0
	.param .b64 param0;
	st.param.b64 	[param0], %rd4;
	.param .b64 param1;
	st.param.b64 	[param1], %rd2;
	.param .b32 retval0;
	call.uni (retval0), 
	vprintf, 
	(
	param0, 
	param1
	);
	ld.param.b32 	%r8, [retval0];
	} // callseq 0
	bar.sync 	0;
	shfl.sync.idx.b32	%r4|%p2, %r7, 0, 31, -1;
	setp.eq.s32 	%p3, %r4, %r5;
	@%p3 bra 	$L__BB0_2;
	st.local.u32 	[%rd1], %r1;
	mov.u64 	%rd5, $str$1;
	cvta.global.u64 	%rd6, %rd5;
	{ // callseq 1, 0
	.param .b64 param0;
	st.param.b64 	[param0], %rd6;
	.param .b64 param1;
	st.param.b64 	[param1], %rd2;
	.param .b32 retval0;
	call.uni (retval0), 
	vprintf, 
	(
	param0, 
	param1
	);
	ld.param.b32 	%r10, [retval0];
	} // callseq 1
$L__BB0_2:
	st.local.v2.u32 	[%rd1], {%r1, %r4};
	cvta.global.u64 	%rd9, %rd3;
	{ // callseq 2, 0
	.param .b64 param0;
	st.param.b64 	[param0], %rd9;
	.param .b64 param1;
	st.param.b64 	[param1], %rd2;
	.param .b32 retval0;
	call.uni (retval0), 
	vprintf, 
	(
	param0, 
	param1
	);
	ld.param.b32 	%r12, [retval0];
	} // callseq 2
	ret;

}
	// .globl	_Z5scan4v
.visible .entry _Z5scan4v()
{
	.local .align 8 .b8 	__local_depot1[8];
	.reg .b64 	%SP;
	.reg .b64 	%SPL;
	.reg .pred 	%p<2>;
	.reg .b32 	%r<9>;
	.reg .b64 	%rd<5>;

	mov.u64 	%SPL, __local_depot1;
	cvta.local.u64 	%SP, %SPL;
	add.u64 	%rd1, %SP, 0;
	add.u64 	%rd2, %SPL, 0;
	mov.u32 	%r1, %tid.x;
	not.b32 	%r2, %r1;
	and.b32  	%r3, %r2, 31;
	st.local.v2.u32 	[%rd2], {%r1, %r3};
	mov.u64 	%rd3, $str;
	cvta.global.u64 	%rd4, %rd3;
	{ // callseq 3, 0
	.param .b64 param0;
	st.param.b64 	[param0], %rd4;
	.param .b64 param1;
	st.param.b64 	[param1], %rd1;
	.param .b32 retval0;
	call.uni (retval0), 
	vprintf, 
	(
	param0, 
	param1
	);
	ld.param.b32 	%r4, [retval0];
	} // callseq 3
	bar.sync 	0;
	shfl.sync.up.b32	%r6|%p1, %r3, 2, 0, 268435455;
	st.local.v2.u32 	[%rd2], {%r1, %r6};
	{ // callseq 4, 0
	.param .b64 param0;
	st.param.b64 	[param0], %rd4;
	.param .b64 param1;
	st.param.b64 	[param1], %rd1;
	.param .b32 retval0;
	call.uni (retval0), 
	vprintf, 
	(
	param0, 
	param1
	);
	ld.param.b32 	%r7, [retval0];
	} // callseq 4
	ret;

}
	// .globl	_Z6reducev
.visible .entry _Z6reducev()
{
	.local .align 8 .b8 	__local_depot2[8];
	.reg .b64 	%SP;
	.reg .b64 	%SPL;
	.reg .pred 	%p<2>;
	.reg .b32 	%r<9>;
	.reg .b64 	%rd<5>;

	mov.u64 	%SPL, __local_depot2;
	cvta.local.u64 	%SP, %SPL;
	add.u64 	%rd1, %SP, 0;
	add.u64 	%rd2, %SPL, 0;
	mov.u32 	%r1, %tid.x;
	not.b32 	%r2, %r1;
	and.b32  	%r3, %r2, 31;
	st.local.v2.u32 	[%rd2], {%r1, %r3};
	mov.u64 	%rd3, $str;
	cvta.global.u64 	%rd4, %rd3;
	{ // callseq 5, 0
	.param .b64 param0;
	st.param.b64 	[param0], %rd4;
	.param .b64 param1;
	st.param.b64 	[param1], %rd1;
	.param .b32 retval0;
	call.uni (retval0), 
	vprintf, 
	(
	param0, 
	param1
	);
	ld.param.b32 	%r4, [retval0];
	} // callseq 5
	bar.sync 	0;
	shfl.sync.bfly.b32	%r6|%p1, %r3, 1, 31, -1;
	st.local.v2.u32 	[%rd2], {%r1, %r6};
	{ // callseq 6, 0
	.param .b64 param0;
	st.param.b64 	[param0], %rd4;
	.param .b64 param1;
	st.param.b64 	[param1], %rd1;
	.param .b32 retval0;
	call.uni (retval0), 
	vprintf, 
	(
	param0, 
	param1
	);
	ld.param.b32 	%r7, [retval0];
	} // callseq 6
	ret;

}


// ===== COMPILED SASS (sm_100) =====

	.target	sm_100

	.elftype	@"ET_EXEC"


//--------------------- .note.nv.tkinfo           --------------------------
	.section	.note.nv.tkinfo,"",@"SHT_NOTE"
	.sectionflags	@"SHF_NOTE_NV_TKINFO"
	.tkinfo
        /*0018*/ 	.word	0x00000002
        /*0030*/ 	.string	""
        /*0030*/ 	.string	"ptxas"
        /*0030*/ 	.string	"Cuda compilation tools, release 13.0, V13.0.88"
        /*0030*/ 	.string	"Build cuda_13.0.r13.0/compiler.36424714_0"
        /*0030*/ 	.string	"-arch sm_100 -m 64 "



//--------------------- .note.nv.cuinfo           --------------------------
	.section	.note.nv.cuinfo,"",@"SHT_NOTE"
	.sectionflags	@"SHF_NOTE_NV_CUINFO"
        /*0018*/ 	.short	0x0002
        /*001a*/ 	.short	0x0064
        /*001c*/ 	.short	0x0082
	.zero		2


//--------------------- .nv.info                  --------------------------
	.section	.nv.info,"",@"SHT_CUDA_INFO"
	.align	4


	//----- nvinfo : EIATTR_REGCOUNT
	.align		4
        /*0000*/ 	.byte	0x04, 0x2f
        /*0002*/ 	.short	(.L_3 - .L_2)
	.align		4
.L_2:
        /*0004*/ 	.word	index@(_Z5bcasti)
        /*0008*/ 	.word	0x00000018


	//----- nvinfo : EIATTR_FRAME_SIZE
	.align		4
.L_3:
        /*000c*/ 	.byte	0x04, 0x11
        /*000e*/ 	.short	(.L_5 - .L_4)
	.align		4
.L_4:
        /*0010*/ 	.word	index@(_Z5bcasti)
        /*0014*/ 	.word	0x00000008


	//----- nvinfo : EIATTR_REGCOUNT
	.align		4
.L_5:
        /*0018*/ 	.byte	0x04, 0x2f
        /*001a*/ 	.short	(.L_7 - .L_6)
	.align		4
.L_6:
        /*001c*/ 	.word	index@(_Z5scan4v)
        /*0020*/ 	.word	0x00000018


	//----- nvinfo : EIATTR_FRAME_SIZE
	.align		4
.L_7:
        /*0024*/ 	.byte	0x04, 0x11
        /*0026*/ 	.short	(.L_9 - .L_8)
	.align		4
.L_8:
        /*0028*/ 	.word	index@(_Z5scan4v)
        /*002c*/ 	.word	0x00000008


	//----- nvinfo : EIATTR_REGCOUNT
	.align		4
.L_9:
        /*0030*/ 	.byte	0x04, 0x2f
        /*0032*/ 	.short	(.L_11 - .L_10)
	.align		4
.L_10:
        /*0034*/ 	.word	index@(_Z6reducev)
        /*0038*/ 	.word	0x00000018


	//----- nvinfo : EIATTR_FRAME_SIZE
	.align		4
.L_11:
        /*003c*/ 	.byte	0x04, 0x11
        /*003e*/ 	.short	(.L_13 - .L_12)
	.align		4
.L_12:
        /*0040*/ 	.word	index@(_Z6reducev)
        /*0044*/ 	.word	0x00000008


	//----- nvinfo : EIATTR_MIN_STACK_SIZE
	.align		4
.L_13:
        /*0048*/ 	.byte	0x04, 0x12
        /*004a*/ 	.short	(.L_15 - .L_14)
	.align		4
.L_14:
        /*004c*/ 	.word	index@(_Z6reducev)
        /*0050*/ 	.word	0x00000008


	//----- nvinfo : EIATTR_MIN_STACK_SIZE
	.align		4
.L_15:
        /*0054*/ 	.byte	0x04, 0x12
        /*0056*/ 	.short	(.L_17 - .L_16)
	.align		4
.L_16:
        /*0058*/ 	.word	index@(_Z5scan4v)
        /*005c*/ 	.word	0x00000008


	//----- nvinfo : EIATTR_MIN_STACK_SIZE
	.align		4
.L_17:
        /*0060*/ 	.byte	0x04, 0x12
        /*0062*/ 	.short	(.L_19 - .L_18)
	.align		4
.L_18:
        /*0064*/ 	.word	index@(_Z5bcasti)
        /*0068*/ 	.word	0x00000008
.L_19:


//--------------------- .nv.compat                --------------------------
	.section	.nv.compat,"",@"SHT_CUDA_COMPAT_INFO"
	.align	4
        /*0000*/ 	.byte	0x02, 0x09, 0x00, 0x00, 0x02, 0x02, 0x01, 0x00, 0x02, 0x05, 0x05, 0x00, 0x03, 0x07, 0x01, 0x01
        /*0010*/ 	.byte	0x02, 0x03, 0x00, 0x00, 0x02, 0x06, 0x01, 0x00, 0x04, 0x0b, 0x08, 0x00, 0x09, 0x00, 0x00, 0x00
        /*0020*/ 	.byte	0x00, 0x00, 0x00, 0x00


//--------------------- .nv.info._Z6reducev       --------------------------
	.section	.nv.info._Z6reducev,"",@"SHT_CUDA_INFO"
	.sectionflags	@""
	.align	4


	//----- nvinfo : EIATTR_CUDA_API_VERSION
	.align		4
        /*0000*/ 	.byte	0x04, 0x37
        /*0002*/ 	.short	(.L_21 - .L_20)
.L_20:
        /*0004*/ 	.word	0x00000082


	//----- nvinfo : EIATTR_SPARSE_MMA_MASK
	.align		4
.L_21:
        /*0008*/ 	.byte	0x03, 0x50
        /*000a*/ 	.short	0x0000


	//----- nvinfo : EIATTR_MAXREG_COUNT
	.align		4
        /*000c*/ 	.byte	0x03, 0x1b
        /*000e*/ 	.short	0x00ff


	//----- nvinfo : EIATTR_NUM_BARRIERS
	.align		4
        /*0010*/ 	.byte	0x02, 0x4c
        /*0012*/ 	.byte	0x01
	.zero		1


	//----- nvinfo : EIATTR_EXTERNS
	.align		4
        /*0014*/ 	.byte	0x04, 0x0f
        /*0016*/ 	.short	(.L_23 - .L_22)


	//   ....[0]....
	.align		4
.L_22:
        /*0018*/ 	.word	index@(vprintf)


	//----- nvinfo : EIATTR_MERCURY_ISA_VERSION
	.align		4
.L_23:
        /*001c*/ 	.byte	0x03, 0x5f
        /*001e*/ 	.short	0x0101


	//----- nvinfo : EIATTR_COOP_GROUP_MASK_REGIDS
	.align		4
        /*0020*/ 	.byte	0x04, 0x29
        /*0022*/ 	.short	(.L_25 - .L_24)


	//   ....[0]....
.L_24:
        /*0024*/ 	.word	0xffffffff


	//----- nvinfo : EIATTR_COOP_GROUP_INSTR_OFFSETS
	.align		4
.L_25:
        /*0028*/ 	.byte	0x04, 0x28
        /*002a*/ 	.short	(.L_27 - .L_26)


	//   ....[0]....
.L_26:
        /*002c*/ 	.word	0x00000130


	//----- nvinfo : EIATTR_VRC_CTA_INIT_COUNT
	.align		4
.L_27:
        /*0030*/ 	.byte	0x02, 0x4a
	.zero		1
	.zero		1


	//----- nvinfo : EIATTR_SYSCALL_OFFSETS
	.align		4
        /*0034*/ 	.byte	0x04, 0x46
        /*0036*/ 	.short	(.L_29 - .L_28)


	//   ....[0]....
.L_28:
        /*0038*/ 	.word	0x00000110


	//   ....[1]....
        /*003c*/ 	.word	0x000001d0


	//----- nvinfo : EIATTR_EXIT_INSTR_OFFSETS
	.align		4
.L_29:
        /*0040*/ 	.byte	0x04, 0x1c
        /*0042*/ 	.short	(.L_31 - .L_30)


	//   ....[0]....
.L_30:
        /*0044*/ 	.word	0x000001e0


	//----- nvinfo : EIATTR_SW_WAR
	.align		4
.L_31:
        /*0048*/ 	.byte	0x04, 0x36
        /*004a*/ 	.short	(.L_33 - .L_32)
.L_32:
        /*004c*/ 	.word	0x00000008
.L_33:


//--------------------- .nv.info._Z5scan4v        --------------------------
	.section	.nv.info._Z5scan4v,"",@"SHT_CUDA_INFO"
	.sectionflags	@""
	.align	4


	//----- nvinfo : EIATTR_CUDA_API_VERSION
	.align		4
        /*0000*/ 	.byte	0x04, 0x37
        /*0002*/ 	.short	(.L_35 - .L_34)
.L_34:
        /*0004*/ 	.word	0x00000082


	//----- nvinfo : EIATTR_SPARSE_MMA_MASK
	.align		4
.L_35:
        /*0008*/ 	.byte	0x03, 0x50
        /*000a*/ 	.short	0x0000


	//----- nvinfo : EIATTR_MAXREG_COUNT
	.align		4
        /*000c*/ 	.byte	0x03, 0x1b
        /*000e*/ 	.short	0x00ff


	//----- nvinfo : EIATTR_NUM_BARRIERS
	.align		4
        /*0010*/ 	.byte	0x02, 0x4c
        /*0012*/ 	.byte	0x01
	.zero		1


	//----- nvinfo : EIATTR_EXTERNS
	.align		4
        /*0014*/ 	.byte	0x04, 0x0f
        /*0016*/ 	.short	(.L_37 - .L_36)


	//   ....[0]....
	.align		4
.L_36:
        /*0018*/ 	.word	index@(vprintf)


	//----- nvinfo : EIATTR_MERCURY_ISA_VERSION
	.align		4
.L_37:
        /*001c*/ 	.byte	0x03, 0x5f
        /*001e*/ 	.short	0x0101


	//----- nvinfo : EIATTR_COOP_GROUP_MASK_REGIDS
	.align		4
        /*0020*/ 	.byte	0x04, 0x29
        /*0022*/ 	.short	(.L_39 - .L_38)


	//   ....[0]....
.L_38:
        /*0024*/ 	.word	0x05000000


	//----- nvinfo : EIATTR_COOP_GROUP_INSTR_OFFSETS
	.align		4
.L_39:
        /*0028*/ 	.byte	0x04, 0x28
        /*002a*/ 	.short	(.L_41 - .L_40)


	//   ....[0]....
.L_40:
        /*002c*/ 	.word	0x00000140


	//----- nvinfo : EIATTR_VRC_CTA_INIT_COUNT
	.align		4
.L_41:
        /*0030*/ 	.byte	0x02, 0x4a
	.zero		1
	.zero		1


	//----- nvinfo : EIATTR_SYSCALL_OFFSETS
	.align		4
        /*0034*/ 	.byte	0x04, 0x46
        /*0036*/ 	.short	(.L_43 - .L_42)


	//   ....[0]....
.L_42:
        /*0038*/ 	.word	0x00000110


	//   ....[1]....
        /*003c*/ 	.word	0x000001e0


	//----- nvinfo : EIATTR_EXIT_INSTR_OFFSETS
	.align		4
.L_43:
        /*0040*/ 	.byte	0x04, 0x1c
        /*0042*/ 	.short	(.L_45 - .L_44)


	//   ....[0]....
.L_44:
        /*0044*/ 	.word	0x000001f0


	//----- nvinfo : EIATTR_SW_WAR
	.align		4
.L_45:
        /*0048*/ 	.byte	0x04, 0x36
        /*004a*/ 	.short	(.L_47 - .L_46)
.L_46:
        /*004c*/ 	.word	0x00000008
.L_47:


//--------------------- .nv.info._Z5bcasti        --------------------------
	.section	.nv.info._Z5bcasti,"",@"SHT_CUDA_INFO"
	.sectionflags	@""
	.align	4


	//----- nvinfo : EIATTR_CUDA_API_VERSION
	.align		4
        /*0000*/ 	.byte	0x04, 0x37
        /*0002*/ 	.short	(.L_49 - .L_48)
.L_48:
        /*0004*/ 	.word	0x00000082


	//----- nvinfo : EIATTR_KPARAM_INFO
	.align		4
.L_49:
        /*0008*/ 	.byte	0x04, 0x17
        /*000a*/ 	.short	(.L_51 - .L_50)
.L_50:
        /*000c*/ 	.word	0x00000000
        /*0010*/ 	.short	0x0000
        /*0012*/ 	.short	0x0000
        /*0014*/ 	.byte	0x00, 0xf0, 0x11, 0x00


	//----- nvinfo : EIATTR_SPARSE_MMA_MASK
	.align		4
.L_51:
        /*0018*/ 	.byte	0x03, 0x50
        /*001a*/ 	.short	0x0000


	//----- nvinfo : EIATTR_MAXREG_COUNT
	.align		4
        /*001c*/ 	.byte	0x03, 0x1b
        /*001e*/ 	.short	0x00ff


	//----- nvinfo : EIATTR_NUM_BARRIERS
	.align		4
        /*0020*/ 	.byte	0x02, 0x4c
        /*0022*/ 	.byte	0x01
	.zero		1


	//----- nvinfo : EIATTR_EXTERNS
	.align		4
        /*0024*/ 	.byte	0x04, 0x0f
        /*0026*/ 	.short	(.L_53 - .L_52)


	//   ....[0]....
	.align		4
.L_52:
        /*0028*/ 	.word	index@(vprintf)


	//----- nvinfo : EIATTR_MERCURY_ISA_VERSION
	.align		4
.L_53:
        /*002c*/ 	.byte	0x03, 0x5f
        /*002e*/ 	.short	0x0101


	//----- nvinfo : EIATTR_COOP_GROUP_MASK_REGIDS
	.align		4
        /*0030*/ 	.byte	0x04, 0x29
        /*0032*/ 	.short	(.L_55 - .L_54)


	//   ....[0]....
.L_54:
        /*0034*/ 	.word	0xffffffff


	//----- nvinfo : EIATTR_COOP_GROUP_INSTR_OFFSETS
	.align		4
.L_55:
        /*0038*/ 	.byte	0x04, 0x28
        /*003a*/ 	.short	(.L_57 - .L_56)


	//   ....[0]....
.L_56:
        /*003c*/ 	.word	0x00000150


	//----- nvinfo : EIATTR_VRC_CTA_INIT_COUNT
	.align		4
.L_57:
        /*0040*/ 	.byte	0x02, 0x4a
	.zero		1
	.zero		1


	//----- nvinfo : EIATTR_SYSCALL_OFFSETS
	.align		4
        /*0044*/ 	.byte	0x04, 0x46
        /*0046*/ 	.short	(.L_59 - .L_58)


	//   ....[0]....
.L_58:
        /*0048*/ 	.word	0x00000130


	//   ....[1]....
        /*004c*/ 	.word	0x00000220


	//   ....[2]....
        /*0050*/ 	.word	0x000002c0


	//----- nvinfo : EIATTR_EXIT_INSTR_OFFSETS
	.align		4
.L_59:
        /*0054*/ 	.byte	0x04, 0x1c
        /*0056*/ 	.short	(.L_61 - .L_60)


	//   ....[0]....
.L_60:
        /*0058*/ 	.word	0x000002d0


	//----- nvinfo : EIATTR_CBANK_PARAM_SIZE
	.align		4
.L_61:
        /*005c*/ 	.byte	0x03, 0x19
        /*005e*/ 	.short	0x0004


	//----- nvinfo : EIATTR_PARAM_CBANK
	.align		4
        /*0060*/ 	.byte	0x04, 0x0a
        /*0062*/ 	.short	(.L_63 - .L_62)
	.align		4
.L_62:
        /*0064*/ 	.word	index@(.nv.constant0._Z5bcasti)
        /*0068*/ 	.short	0x0380
        /*006a*/ 	.short	0x0004


	//----- nvinfo : EIATTR_SW_WAR
	.align		4
.L_63:
        /*006c*/ 	.byte	0x04, 0x36
        /*006e*/ 	.short	(.L_65 - .L_64)
.L_64:
        /*0070*/ 	.word	0x00000008
.L_65:


//--------------------- .nv.callgraph             --------------------------
	.section	.nv.callgraph,"",@"SHT_CUDA_CALLGRAPH"
	.align	4
	.sectionentsize	8
	.align		4
        /*0000*/ 	.word	0x00000000
	.align		4
        /*0004*/ 	.word	0xffffffff
	.align		4
        /*0008*/ 	.word	index@(_Z6reducev)
	.align		4
        /*000c*/ 	.word	index@(vprintf)
	.align		4
        /*0010*/ 	.word	index@(_Z5scan4v)
	.align		4
        /*0014*/ 	.word	index@(vprintf)
	.align		4
        /*0018*/ 	.word	index@(_Z5bcasti)
	.align		4
        /*001c*/ 	.word	index@(vprintf)
	.align		4
        /*0020*/ 	.word	0x00000000
	.align		4
        /*0024*/ 	.word	0xfffffffe
	.align		4
        /*0028*/ 	.word	0x00000000
	.align		4
        /*002c*/ 	.word	0xfffffffd
	.align		4
        /*0030*/ 	.word	0x00000000
	.align		4
        /*0034*/ 	.word	0xfffffffc


//--------------------- .nv.constant4             --------------------------
	.section	.nv.constant4,"a",@progbits
	.align	8
	.align		8
.nv.constant4:
        /*0000*/ 	.dword	vprintf
	.align		8
        /*0008*/ 	.dword	$str
	.align		8
        /*0010*/ 	.dword	$str$1


//--------------------- .text._Z6reducev          --------------------------
	.section	.text._Z6reducev,"ax",@progbits
	.align	128
        .global         _Z6reducev
        .type           _Z6reducev,@function
        .size           _Z6reducev,(.L_x_10 - _Z6reducev)
        .other          _Z6reducev,@"STO_CUDA_ENTRY STV_DEFAULT"
_Z6reducev:
.text._Z6reducev:
[----:B------:R-:W0:Y:S01]  /*0000*/  LDC R1, c[0x0][0x37c] ;  /* 0x0000df00ff017b82 */ /* 0x000e220000000800 */
[----:B------:R-:W1:Y:S01]  /*0010*/  S2R R16, SR_TID.X ;  /* 0x0000000000107919 */ /* 0x000e620000002100 */
[----:B------:R-:W2:Y:S01]  /*0020*/  LDCU UR4, c[0x0][0x2f8] ;  /* 0x00005f00ff0477ac */ /* 0x000ea20008000800 */
[----:B0-----:R-:W-:Y:S01]  /*0030*/  VIADD R1, R1, 0xfffffff8 ;  /* 0xfffffff801017836 */ /* 0x001fe20000000000 */
[----:B------:R-:W-:Y:S01]  /*0040*/  MOV R2, 0x0 ;  /* 0x0000000000027802 */ /* 0x000fe20000000f00 */
[----:B------:R-:W0:Y:S03]  /*0050*/  LDCU UR5, c[0x0][0x2fc] ;  /* 0x00005f80ff0577ac */ /* 0x000e260008000800 */
[----:B------:R3:W4:Y:S01]  /*0060*/  LDC.64 R8, c[0x4][R2] ;  /* 0x0100000002087b82 */ /* 0x0007220000000a00 */
[----:B------:R-:W5:Y:S01]  /*0070*/  LDCU.64 UR6, c[0x4][0x8] ;  /* 0x01000100ff0677ac */ /* 0x000f620008000a00 */
[----:B--2---:R-:W-:-:S05]  /*0080*/  IADD3 R18, P0, PT, R1, UR4, RZ ;  /* 0x0000000401127c10 */ /* 0x004fca000ff1e0ff */
[----:B0-----:R-:W-:Y:S02]  /*0090*/  IMAD.X R19, RZ, RZ, UR5, P0 ;  /* 0x00000005ff137e24 */ /* 0x001fe400080e06ff */
[----:B------:R-:W-:Y:S01]  /*00a0*/  IMAD.MOV.U32 R6, RZ, RZ, R18 ;  /* 0x000000ffff067224 */ /* 0x000fe200078e0012 */
[----:B-----5:R-:W-:Y:S01]  /*00b0*/  MOV R4, UR6 ;  /* 0x0000000600047c02 */ /* 0x020fe20008000f00 */
[----:B------:R-:W-:Y:S01]  /*00c0*/  IMAD.U32 R5, RZ, RZ, UR7 ;  /* 0x00000007ff057e24 */ /* 0x000fe2000f8e00ff */
[----:B------:R-:W-:Y:S02]  /*00d0*/  MOV R7, R19 ;  /* 0x0000001300077202 */ /* 0x000fe40000000f00 */
[----:B-1----:R-:W-:-:S05]  /*00e0*/  LOP3.LUT R17, R16, 0x1f, RZ, 0xc, !PT ;  /* 0x0000001f10117812 */ /* 0x002fca00078e0cff */
[----:B------:R3:W-:Y:S02]  /*00f0*/  STL.64 [R1], R16 ;  /* 0x0000001001007387 */ /* 0x0007e40000100a00 */
[----:B------:R-:W-:-:S07]  /*0100*/  LEPC R20, `(.L_x_0) ;  /* 0x000000001014794e */ /* 0x000fce0000000000 */
[----:B---34-:R-:W-:Y:S05]  /*0110*/  CALL.ABS.NOINC R8 ;  /* 0x0000000008007343 */ /* 0x018fea0003c00000 */
.L_x_0:
[----:B------:R-:W-:Y:S05]  /*0120*/  WARPSYNC.ALL ;  /* 0x0000000000007948 */ /* 0x000fea0003800000 */
[----:B------:R-:W0:Y:S01]  /*0130*/  SHFL.BFLY PT, R17, R17, 0x1, 0x1f ;  /* 0x0c201f0011117f89 */ /* 0x000e2200000e0000 */
[----:B------:R-:W1:Y:S01]  /*0140*/  LDC.64 R2, c[0x4][R2] ;  /* 0x0100000002027b82 */ /* 0x000e620000000a00 */
[----:B------:R-:W2:Y:S01]  /*0150*/  LDCU.64 UR4, c[0x4][0x8] ;  /* 0x01000100ff0477ac */ /* 0x000ea20008000a00 */
[----:B------:R-:W-:Y:S01]  /*0160*/  IMAD.MOV.U32 R6, RZ, RZ, R18 ;  /* 0x000000ffff067224 */ /* 0x000fe200078e0012 */
[----:B------:R-:W-:Y:S01]  /*0170*/  MOV R7, R19 ;  /* 0x0000001300077202 */ /* 0x000fe20000000f00 */
[----:B--2---:R-:W-:Y:S01]  /*0180*/  IMAD.U32 R4, RZ, RZ, UR4 ;  /* 0x00000004ff047e24 */ /* 0x004fe2000f8e00ff */
[----:B------:R-:W-:Y:S01]  /*0190*/  MOV R5, UR5 ;  /* 0x0000000500057c02 */ /* 0x000fe20008000f00 */
[----:B0-----:R0:W-:Y:S02]  /*01a0*/  STL.64 [R1], R16 ;  /* 0x0000001001007387 */ /* 0x0011e40000100a00 */
[----:B------:R-:W-:Y:S06]  /*01b0*/  BAR.SYNC.DEFER_BLOCKING 0x0 ;  /* 0x0000000000007b1d */ /* 0x000fec0000010000 */
[----:B------:R-:W-:-:S07]  /*01c0*/  LEPC R20, `(.L_x_1) ;  /* 0x000000001014794e */ /* 0x000fce0000000000 */
[----:B01----:R-:W-:Y:S05]  /*01d0*/  CALL.ABS.NOINC R2 ;  /* 0x0000000002007343 */ /* 0x003fea0003c00000 */
.L_x_1:
[----:B------:R-:W-:Y:S05]  /*01e0*/  EXIT ;  /* 0x000000000000794d */ /* 0x000fea0003800000 */
.L_x_2:
[----:B------:R-:W-:-:S00]  /*01f0*/  BRA `(.L_x_2) ;  /* 0xfffffffc00fc7947 */ /* 0x000fc0000383ffff */
[----:B------:R-:W-:-:S00]  /*0200*/  NOP ;  /* 0x0000000000007918 */ /* 0x000fc00000000000 */
[----:B------:R-:W-:-:S00]  /*0210*/  NOP ;  /* 0x0000000000007918 */ /* 0x000fc00000000000 */
[----:B------:R-:W-:-:S00]  /*0220*/  NOP ;  /* 0x0000000000007918 */ /* 0x000fc00000000000 */
[----:B------:R-:W-:-:S00]  /*0230*/  NOP ;  /* 0x0000000000007918 */ /* 0x000fc00000000000 */
[----:B------:R-:W-:-:S00]  /*0240*/  NOP ;  /* 0x0000000000007918 */ /* 0x000fc00000000000 */
[----:B------:R-:W-:-:S00]  /*0250*/  NOP ;  /* 0x0000000000007918 */ /* 0x000fc00000000000 */
[----:B------:R-:W-:-:S00]  /*0260*/  NOP ;  /* 0x0000000000007918 */ /* 0x000fc00000000000 */
[----:B------:R-:W-:-:S00]  /*0270*/  NOP ;  /* 0x0000000000007918 */ /* 0x000fc00000000000 */
.L_x_10:


//--------------------- .text._Z5scan4v           --------------------------
	.section	.text._Z5scan4v,"ax",@progbits
	.align	128
        .global         _Z5scan4v
        .type           _Z5scan4v,@function
        .size           _Z5scan4v,(.L_x_11 - _Z5scan4v)
        .other          _Z5scan4v,@"STO_CUDA_ENTRY STV_DEFAULT"
_Z5scan4v:
.text._Z5scan4v:
        /* <DEDUP_REMOVED lines=18> */
.L_x_3:
[----:B------:R-:W-:Y:S01]  /*0120*/  IMAD.MOV.U32 R0, RZ, RZ, 0xfffffff ;  /* 0x0fffffffff007424 */ /* 0x000fe200078e00ff */
[----:B------:R-:W-:Y:S05]  /*0130*/  WARPSYNC.ALL ;  /* 0x0000000000007948 */ /* 0x000fea0003800000 */
[----:B------:R-:W0:Y:S01]  /*0140*/  SHFL.UP PT, R17, R17, 0x2, RZ ;  /* 0x0440000011117989 */ /* 0x000e2200000e00ff */
[----:B------:R1:W2:Y:S01]  /*0150*/  LDC.64 R8, c[0x4][R19] ;  /* 0x0100000013087b82 */ /* 0x0002a20000000a00 */
[----:B------:R-:W3:Y:S01]  /*0160*/  LDCU.64 UR4, c[0x4][0x8] ;  /* 0x01000100ff0477ac */ /* 0x000ee20008000a00 */
[----:B------:R-:W-:Y:S01]  /*0170*/  IMAD.MOV.U32 R6, RZ, RZ, R2 ;  /* 0x000000ffff067224 */ /* 0x000fe200078e0002 */
[----:B------:R-:W-:Y:S01]  /*0180*/  MOV R7, R18 ;  /* 0x0000001200077202 */ /* 0x000fe20000000f00 */
[----:B---3--:R-:W-:Y:S01]  /*0190*/  IMAD.U32 R4, RZ, RZ, UR4 ;  /* 0x00000004ff047e24 */ /* 0x008fe2000f8e00ff */
[----:B------:R-:W-:Y:S01]  /*01a0*/  MOV R5, UR5 ;  /* 0x0000000500057c02 */ /* 0x000fe20008000f00 */
[----:B0-----:R1:W-:Y:S02]  /*01b0*/  STL.64 [R1], R16 ;  /* 0x0000001001007387 */ /* 0x0013e40000100a00 */
[----:B------:R-:W-:Y:S06]  /*01c0*/  BAR.SYNC.DEFER_BLOCKING 0x0 ;  /* 0x0000000000007b1d */ /* 0x000fec0000010000 */
[----:B------:R-:W-:-:S07]  /*01d0*/  LEPC R20, `(.L_x_4) ;  /* 0x000000001014794e */ /* 0x000fce0000000000 */
[----:B-12---:R-:W-:Y:S05]  /*01e0*/  CALL.ABS.NOINC R8 ;  /* 0x0000000008007343 */ /* 0x006fea0003c00000 */
.L_x_4:
[----:B------:R-:W-:Y:S05]  /*01f0*/  EXIT ;  /* 0x000000000000794d */ /* 0x000fea0003800000 */
.L_x_5:
        /* <DEDUP_REMOVED lines=16> */
.L_x_11:


//--------------------- .text._Z5bcasti           --------------------------
	.section	.text._Z5bcasti,"ax",@progbits
	.align	128
        .global         _Z5bcasti
        .type           _Z5bcasti,@function
        .size           _Z5bcasti,(.L_x_12 - _Z5bcasti)
        .other          _Z5bcasti,@"STO_CUDA_ENTRY STV_DEFAULT"
_Z5bcasti:
.text._Z5bcasti:
[----:B------:R-:W0:Y:S01]  /*0000*/  LDC R1, c[0x0][0x37c] ;  /* 0x0000df00ff017b82 */ /* 0x000e220000000800 */
[----:B------:R-:W1:Y:S07]  /*0010*/  S2R R16, SR_TID.X ;  /* 0x0000000000107919 */ /* 0x000e6e0000002100 */
[----:B------:R-:W2:Y:S01]  /*0020*/  LDC R17, c[0x0][0x380] ;  /* 0x0000e000ff117b82 */ /* 0x000ea20000000800 */
[----:B------:R-:W3:Y:S01]  /*0030*/  LDCU UR4, c[0x0][0x2f8] ;  /* 0x00005f00ff0477ac */ /* 0x000ee20008000800 */
[----:B0-----:R-:W-:Y:S01]  /*0040*/  VIADD R1, R1, 0xfffffff8 ;  /* 0xfffffff801017836 */ /* 0x001fe20000000000 */
[----:B------:R-:W-:Y:S01]  /*0050*/  MOV R19, 0x0 ;  /* 0x0000000000137802 */ /* 0x000fe20000000f00 */
[----:B------:R-:W0:Y:S04]  /*0060*/  LDCU UR5, c[0x0][0x2fc] ;  /* 0x00005f80ff0577ac */ /* 0x000e280008000800 */
[----:B------:R4:W5:Y:S01]  /*0070*/  LDC.64 R8, c[0x4][R19] ;  /* 0x0100000013087b82 */ /* 0x0009620000000a00 */
[----:B------:R-:W3:Y:S02]  /*0080*/  LDCU.64 UR6, c[0x4][0x8] ;  /* 0x01000100ff0677ac */ /* 0x000ee40008000a00 */
[----:B---3--:R-:W-:Y:S01]  /*0090*/  IMAD.U32 R4, RZ, RZ, UR6 ;  /* 0x00000006ff047e24 */ /* 0x008fe2000f8e00ff */
[----:B------:R-:W-:-:S02]  /*00a0*/  MOV R5, UR7 ;  /* 0x0000000700057c02 */ /* 0x000fc40008000f00 */
[----:B-1----:R-:W-:-:S04]  /*00b0*/  LOP3.LUT P0, RZ, R16, 0x1f, RZ, 0xc0, !PT ;  /* 0x0000001f10ff7812 */ /* 0x002fc8000780c0ff */
[----:B--2---:R-:W-:Y:S02]  /*00c0*/  SEL R17, R17, RZ, !P0 ;  /* 0x000000ff11117207 */ /* 0x004fe40004000000 */
[----:B------:R-:W-:-:S03]  /*00d0*/  IADD3 R18, P0, PT, R1, UR4, RZ ;  /* 0x0000000401127c10 */ /* 0x000fc6000ff1e0ff */
[----:B------:R4:W-:Y:S02]  /*00e0*/  STL.64 [R1], R16 ;  /* 0x0000001001007387 */ /* 0x0009e40000100a00 */
[----:B0-----:R-:W-:Y:S02]  /*00f0*/  IMAD.X R2, RZ, RZ, UR5, P0 ;  /* 0x00000005ff027e24 */ /* 0x001fe400080e06ff */
[----:B------:R-:W-:Y:S02]  /*0100*/  IMAD.MOV.U32 R6, RZ, RZ, R18 ;  /* 0x000000ffff067224 */ /* 0x000fe400078e0012 */
[----:B------:R-:W-:-:S07]  /*0110*/  IMAD.MOV.U32 R7, RZ, RZ, R2 ;  /* 0x000000ffff077224 */ /* 0x000fce00078e0002 */
[----:B------:R-:W-:-:S07]  /*0120*/  LEPC R20, `(.L_x_6) ;  /* 0x000000001014794e */ /* 0x000fce0000000000 */
[----:B----45:R-:W-:Y:S05]  /*0130*/  CALL.ABS.NOINC R8 ;  /* 0x0000000008007343 */ /* 0x030fea0003c00000 */
.L_x_6:
[----:B------:R-:W-:Y:S05]  /*0140*/  WARPSYNC.ALL ;  /* 0x0000000000007948 */ /* 0x000fea0003800000 */
[----:B------:R-:W0:Y:S01]  /*0150*/  SHFL.IDX PT, R17, R17, RZ, 0x1f ;  /* 0x00001fff11117589 */ /* 0x000e2200000e0000 */
[----:B------:R-:W0:Y:S01]  /*0160*/  LDCU UR4, c[0x0][0x380] ;  /* 0x00007000ff0477ac */ /* 0x000e220008000800 */
[----:B------:R-:W-:Y:S01]  /*0170*/  BAR.SYNC.DEFER_BLOCKING 0x0 ;  /* 0x0000000000007b1d */ /* 0x000fe20000010000 */
[----:B0-----:R-:W-:-:S13]  /*0180*/  ISETP.NE.AND P0, PT, R17, UR4, PT ;  /* 0x0000000411007c0c */ /* 0x001fda000bf05270 */
[----:B------:R-:W-:Y:S05]  /*0190*/  @!P0 BRA `(.L_x_7) ;  /* 0x0000000000248947 */ /* 0x000fea0003800000 */
[----:B------:R0:W-:Y:S01]  /*01a0*/  STL [R1], R16 ;  /* 0x0000001001007387 */ /* 0x0001e20000100800 */
[----:B------:R0:W1:Y:S01]  /*01b0*/  LDC.64 R8, c[0x4][R19] ;  /* 0x0100000013087b82 */ /* 0x0000620000000a00 */
[----:B------:R-:W2:Y:S01]  /*01c0*/  LDCU.64 UR4, c[0x4][0x10] ;  /* 0x01000200ff0477ac */ /* 0x000ea20008000a00 */
[----:B------:R-:W-:Y:S01]  /*01d0*/  IMAD.MOV.U32 R6, RZ, RZ, R18 ;  /* 0x000000ffff067224 */ /* 0x000fe200078e0012 */
[----:B------:R-:W-:Y:S02]  /*01e0*/  MOV R7, R2 ;  /* 0x0000000200077202 */ /* 0x000fe40000000f00 */
[----:B--2---:R-:W-:Y:S01]  /*01f0*/  MOV R4, UR4 ;  /* 0x0000000400047c02 */ /* 0x004fe20008000f00 */
[----:B0-----:R-:W-:-:S07]  /*0200*/  IMAD.U32 R5, RZ, RZ, UR5 ;  /* 0x00000005ff057e24 */ /* 0x001fce000f8e00ff */
[----:B------:R-:W-:-:S07]  /*0210*/  LEPC R20, `(.L_x_7) ;  /* 0x000000001014794e */ /* 0x000fce0000000000 */
[----:B-1----:R-:W-:Y:S05]  /*0220*/  CALL.ABS.NOINC R8 ;  /* 0x0000000008007343 */ /* 0x002fea0003c00000 */
.L_x_7:
[----:B------:R-:W-:Y:S01]  /*0230*/  MOV R0, 0x0 ;  /* 0x0000000000007802 */ /* 0x000fe20000000f00 */
[----:B------:R0:W-:Y:S01]  /*0240*/  STL.64 [R1], R16 ;  /* 0x0000001001007387 */ /* 0x0001e20000100a00 */
[----:B------:R-:W1:Y:S01]  /*0250*/  LDCU.64 UR4, c[0x4][0x8] ;  /* 0x01000100ff0477ac */ /* 0x000e620008000a00 */
[----:B------:R-:W-:Y:S01]  /*0260*/  MOV R6, R18 ;  /* 0x0000001200067202 */ /* 0x000fe20000000f00 */
[----:B------:R0:W2:Y:S01]  /*0270*/  LDC.64 R8, c[0x4][R0] ;  /* 0x0100000000087b82 */ /* 0x0000a20000000a00 */
[----:B------:R-:W-:Y:S02]  /*0280*/  IMAD.MOV.U32 R7, RZ, RZ, R2 ;  /* 0x000000ffff077224 */ /* 0x000fe400078e0002 */
[----:B-1----:R-:W-:Y:S02]  /*0290*/  IMAD.U32 R4, RZ, RZ, UR4 ;  /* 0x00000004ff047e24 */ /* 0x002fe4000f8e00ff */
[----:B0-----:R-:W-:-:S07]  /*02a0*/  IMAD.U32 R5, RZ, RZ, UR5 ;  /* 0x00000005ff057e24 */ /* 0x001fce000f8e00ff */
[----:B------:R-:W-:-:S07]  /*02b0*/  LEPC R20, `(.L_x_8) ;  /* 0x000000001014794e */ /* 0x000fce0000000000 */
[----:B--2---:R-:W-:Y:S05]  /*02c0*/  CALL.ABS.NOINC R8 ;  /* 0x0000000008007343 */ /* 0x004fea0003c00000 */
.L_x_8:
[----:B------:R-:W-:Y:S05]  /*02d0*/  EXIT ;  /* 0x000000000000794d */ /* 0x000fea0003800000 */
.L_x_9:
        /* <DEDUP_REMOVED lines=10> */
.L_x_12:


//--------------------- .nv.global.init           --------------------------
	.section	.nv.global.init,"aw",@progbits
.nv.global.init:
	.type		$str$1,@object
	.size		$str$1,($str - $str$1)
$str$1:
        /*0000*/ 	.byte	0x74, 0x68, 0x72, 0x65, 0x61, 0x64, 0x20, 0x25, 0x64, 0x20, 0x66, 0x61, 0x69, 0x6c, 0x65, 0x64
        /*0010*/ 	.byte	0x0a, 0x00
	.type		$str,@object
	.size		$str,(.L_0 - $str)
$str:
        /*0012*/ 	.byte	0x74, 0x68, 0x72, 0x65, 0x61, 0x64, 0x69, 0x64, 0x78, 0x28, 0x25, 0x64, 0x29, 0x20, 0x2d, 0x2d
        /*0022*/ 	.byte	0x20, 0x76, 0x61, 0x6c, 0x75, 0x65, 0x28, 0x25, 0x64, 0x29, 0x0a, 0x00
.L_0:


//--------------------- .nv.shared.reserved.0     --------------------------
	.section	.nv.shared.reserved.0,"aw",@nobits
	.weak		__nv_reservedSMEM_offset_0_alias
	.size		__nv_reservedSMEM_offset_0_alias, 0, 64
	.other		__nv_reservedSMEM_offset_0_alias,@"STO_CUDA_RESERVED_SHARED STV_DEFAULT"
__nv_reservedSMEM_offset_0_alias:
	.zero		0
	.zero		64


//--------------------- .nv.constant0._Z6reducev  --------------------------
	.section	.nv.constant0._Z6reducev,"a",@progbits
	.sectionflags	@""
	.align	4
.nv.constant0._Z6reducev:
	.zero		896


//--------------------- .nv.constant0._Z5scan4v   --------------------------
	.section	.nv.constant0._Z5scan4v,"a",@progbits
	.sectionflags	@""
	.align	4
.nv.constant0._Z5scan4v:
	.zero		896


//--------------------- .nv.constant0._Z5bcasti   --------------------------
	.section	.nv.constant0._Z5bcasti,"a",@progbits
	.sectionflags	@""
	.align	4
.nv.constant0._Z5bcasti:
	.zero		900


//--------------------- SYMBOLS --------------------------

	.type		.nv.reservedSmem.offset0,@object
	.size		.nv.reservedSmem.offset0,0x4
	.type		vprintf,@function
